	.headerflags	@"EF_CUDA_TEXMODE_UNIFIED EF_CUDA_64BIT_ADDRESS EF_CUDA_ACCELERATORS EF_CUDA_SM90 EF_CUDA_VIRTUAL_SM(EF_CUDA_SM90)"
	.elftype	@"ET_EXEC"


//--------------------- .nv.info                  --------------------------
	.section	.nv.info,"",@"SHT_CUDA_INFO"
	.align	4


	//----- nvinfo : EIATTR_REGCOUNT
	.align		4
        /*0000*/ 	.byte	0x04, 0x2f
        /*0002*/ 	.short	(.L_3 - .L_2)
	.align		4
.L_2:
        /*0004*/ 	.word	index@(triton_poi_fused__native_batch_norm_legit_no_training_cat_relu_34)
        /*0008*/ 	.word	0x00000020


	//----- nvinfo : EIATTR_MIN_STACK_SIZE
	.align		4
.L_3:
        /*000c*/ 	.byte	0x04, 0x12
        /*000e*/ 	.short	(.L_5 - .L_4)
	.align		4
.L_4:
        /*0010*/ 	.word	index@(triton_poi_fused__native_batch_norm_legit_no_training_cat_relu_34)
        /*0014*/ 	.word	0x00000000


	//----- nvinfo : EIATTR_FRAME_SIZE
	.align		4
.L_5:
        /*0018*/ 	.byte	0x04, 0x11
        /*001a*/ 	.short	(.L_7 - .L_6)
	.align		4
.L_6:
        /*001c*/ 	.word	index@(triton_poi_fused__native_batch_norm_legit_no_training_cat_relu_34)
        /*0020*/ 	.word	0x00000000


	//----- nvinfo : EIATTR_MIN_STACK_SIZE
	.align		4
.L_7:
        /*0024*/ 	.byte	0x04, 0x12
        /*0026*/ 	.short	(.L_9 - .L_8)
	.align		4
.L_8:
        /*0028*/ 	.word	index@(triton_poi_fused__native_batch_norm_legit_no_training_cat_relu_34)
        /*002c*/ 	.word	0x00000000
.L_9:


//--------------------- .nv.info.triton_poi_fused__native_batch_norm_legit_no_training_cat_relu_34 --------------------------
	.section	.nv.info.triton_poi_fused__native_batch_norm_legit_no_training_cat_relu_34,"",@"SHT_CUDA_INFO"
	.sectionflags	@""
	.align	4


	//----- nvinfo : EIATTR_CUDA_API_VERSION
	.align		4
        /*0000*/ 	.byte	0x04, 0x37
        /*0002*/ 	.short	(.L_11 - .L_10)
.L_10:
        /*0004*/ 	.word	0x0000007c


	//----- nvinfo : EIATTR_KPARAM_INFO
	.align		4
.L_11:
        /*0008*/ 	.byte	0x04, 0x17
        /*000a*/ 	.short	(.L_13 - .L_12)
.L_12:
        /*000c*/ 	.word	0x00000000
        /*0010*/ 	.short	0x0008
        /*0012*/ 	.short	0x0040
        /*0014*/ 	.byte	0x00, 0xf0, 0x11, 0x00


	//----- nvinfo : EIATTR_KPARAM_INFO
	.align		4
.L_13:
        /*0018*/ 	.byte	0x04, 0x17
        /*001a*/ 	.short	(.L_15 - .L_14)
.L_14:
        /*001c*/ 	.word	0x00000000
        /*0020*/ 	.short	0x0007
        /*0022*/ 	.short	0x0038
        /*0024*/ 	.byte	0x00, 0xf4, 0x21, 0x00


	//----- nvinfo : EIATTR_KPARAM_INFO
	.align		4
.L_15:
        /*0028*/ 	.byte	0x04, 0x17
        /*002a*/ 	.short	(.L_17 - .L_16)
.L_16:
        /*002c*/ 	.word	0x00000000
        /*0030*/ 	.short	0x0006
        /*0032*/ 	.short	0x0030
        /*0034*/ 	.byte	0x00, 0xf4, 0x21, 0x00


	//----- nvinfo : EIATTR_KPARAM_INFO
	.align		4
.L_17:
        /*0038*/ 	.byte	0x04, 0x17
        /*003a*/ 	.short	(.L_19 - .L_18)
.L_18:
        /*003c*/ 	.word	0x00000000
        /*0040*/ 	.short	0x0005
        /*0042*/ 	.short	0x0028
        /*0044*/ 	.byte	0x00, 0xf4, 0x21, 0x00


	//----- nvinfo : EIATTR_KPARAM_INFO
	.align		4
.L_19:
        /*0048*/ 	.byte	0x04, 0x17
        /*004a*/ 	.short	(.L_21 - .L_20)
.L_20:
        /*004c*/ 	.word	0x00000000
        /*0050*/ 	.short	0x0004
        /*0052*/ 	.short	0x0020
        /*0054*/ 	.byte	0x00, 0xf4, 0x21, 0x00


	//----- nvinfo : EIATTR_KPARAM_INFO
	.align		4
.L_21:
        /*0058*/ 	.byte	0x04, 0x17
        /*005a*/ 	.short	(.L_23 - .L_22)
.L_22:
        /*005c*/ 	.word	0x00000000
        /*0060*/ 	.short	0x0003
        /*0062*/ 	.short	0x0018
        /*0064*/ 	.byte	0x00, 0xf4, 0x21, 0x00


	//----- nvinfo : EIATTR_KPARAM_INFO
	.align		4
.L_23:
        /*0068*/ 	.byte	0x04, 0x17
        /*006a*/ 	.short	(.L_25 - .L_24)
.L_24:
        /*006c*/ 	.word	0x00000000
        /*0070*/ 	.short	0x0002
        /*0072*/ 	.short	0x0010
        /*0074*/ 	.byte	0x00, 0xf4, 0x21, 0x00


	//----- nvinfo : EIATTR_KPARAM_INFO
	.align		4
.L_25:
        /*0078*/ 	.byte	0x04, 0x17
        /*007a*/ 	.short	(.L_27 - .L_26)
.L_26:
        /*007c*/ 	.word	0x00000000
        /*0080*/ 	.short	0x0001
        /*0082*/ 	.short	0x0008
        /*0084*/ 	.byte	0x00, 0xf4, 0x21, 0x00


	//----- nvinfo : EIATTR_KPARAM_INFO
	.align		4
.L_27:
        /*0088*/ 	.byte	0x04, 0x17
        /*008a*/ 	.short	(.L_29 - .L_28)
.L_28:
        /*008c*/ 	.word	0x00000000
        /*0090*/ 	.short	0x0000
        /*0092*/ 	.short	0x0000
        /*0094*/ 	.byte	0x00, 0xf4, 0x21, 0x00


	//----- nvinfo : EIATTR_SPARSE_MMA_MASK
	.align		4
.L_29:
        /*0098*/ 	.byte	0x03, 0x50
        /*009a*/ 	.short	0x0000


	//----- nvinfo : EIATTR_MAXREG_COUNT
	.align		4
        /*009c*/ 	.byte	0x03, 0x1b
        /*009e*/ 	.short	0x00ff


	//----- nvinfo : EIATTR_EXIT_INSTR_OFFSETS
	.align		4
        /*00a0*/ 	.byte	0x04, 0x1c
        /*00a2*/ 	.short	(.L_31 - .L_30)


	//   ....[0]....
.L_30:
        /*00a4*/ 	.word	0x00000990


	//   ....[1]....
        /*00a8*/ 	.word	0x000009b0


	//----- nvinfo : EIATTR_REQNTID
	.align		4
.L_31:
        /*00ac*/ 	.byte	0x04, 0x10
        /*00ae*/ 	.short	(.L_33 - .L_32)
.L_32:
        /*00b0*/ 	.word	0x00000080
        /*00b4*/ 	.word	0x00000001
        /*00b8*/ 	.word	0x00000001


	//----- nvinfo : EIATTR_CBANK_PARAM_SIZE
	.align		4
.L_33:
        /*00bc*/ 	.byte	0x03, 0x19
        /*00be*/ 	.short	0x0044


	//----- nvinfo : EIATTR_PARAM_CBANK
	.align		4
        /*00c0*/ 	.byte	0x04, 0x0a
        /*00c2*/ 	.short	(.L_35 - .L_34)
	.align		4
.L_34:
        /*00c4*/ 	.word	index@(.nv.constant0.triton_poi_fused__native_batch_norm_legit_no_training_cat_relu_34)
        /*00c8*/ 	.short	0x0210
        /*00ca*/ 	.short	0x0044


	//----- nvinfo : EIATTR_SW_WAR
	.align		4
.L_35:
        /*00cc*/ 	.byte	0x04, 0x36
        /*00ce*/ 	.short	(.L_37 - .L_36)
.L_36:
        /*00d0*/ 	.word	0x00000008
.L_37:


//--------------------- .nv.callgraph             --------------------------
	.section	.nv.callgraph,"",@"SHT_CUDA_CALLGRAPH"
	.align	4
	.sectionentsize	8
	.align		4
        /*0000*/ 	.word	0x00000000
	.align		4
        /*0004*/ 	.word	0xffffffff
	.align		4
        /*0008*/ 	.word	0x00000000
	.align		4
        /*000c*/ 	.word	0xfffffffe
	.align		4
        /*0010*/ 	.word	0x00000000
	.align		4
        /*0014*/ 	.word	0xfffffffd
	.align		4
        /*0018*/ 	.word	0x00000000
	.align		4
        /*001c*/ 	.word	0xfffffffc


//--------------------- .nv.constant4             --------------------------
	.section	.nv.constant4,"a",@progbits
	.align	8
	.align		8
.nv.constant4:
        /*0000*/ 	.dword	_$_str
	.align		8
        /*0008*/ 	.dword	_$_str_$_2


//--------------------- .text.triton_poi_fused__native_batch_norm_legit_no_training_cat_relu_34 --------------------------
	.section	.text.triton_poi_fused__native_batch_norm_legit_no_training_cat_relu_34,"ax",@progbits
	.align	128
        .global         triton_poi_fused__native_batch_norm_legit_no_training_cat_relu_34
        .type           triton_poi_fused__native_batch_norm_legit_no_training_cat_relu_34,@function
        .size           triton_poi_fused__native_batch_norm_legit_no_training_cat_relu_34,(.L_x_1 - triton_poi_fused__native_batch_norm_legit_no_training_cat_relu_34)
        .other          triton_poi_fused__native_batch_norm_legit_no_training_cat_relu_34,@"STO_CUDA_ENTRY STV_DEFAULT"
triton_poi_fused__native_batch_norm_legit_no_training_cat_relu_34:
.text.triton_poi_fused__native_batch_norm_legit_no_training_cat_relu_34:
[----:B------:R-:W0:Y:S01]  /*0000*/  LDC R1, c[0x0][0x28] ;  /* 0x00000a00ff017b82 */ /* 0x000e220000000800 */
[----:B------:R-:W1:Y:S07]  /*0010*/  S2R R0, SR_TID.X ;  /* 0x0000000000007919 */ /* 0x000e6e0000002100 */
[----:B------:R-:W2:Y:S01]  /*0020*/  LDC.64 R2, c[0x0][0x228] ;  /* 0x00008a00ff027b82 */ /* 0x000ea20000000a00 */
[----:B------:R-:W-:Y:S01]  /*0030*/  ULDC.64 UR4, c[0x0][0x208] ;  /* 0x0000820000047ab9 */ /* 0x000fe20000000a00 */
[----:B------:R-:W3:Y:S01]  /*0040*/  S2R R5, SR_CTAID.X ;  /* 0x0000000000057919 */ /* 0x000ee20000002500 */
[----:B------:R-:W-:Y:S01]  /*0050*/  IMAD.MOV.U32 R8, RZ, RZ, RZ ;  /* 0x000000ffff087224 */ /* 0x000fe200078e00ff */
[----:B------:R-:W-:-:S04]  /*0060*/  ULDC.64 UR6, c[0x0][0x218] ;  /* 0x0000860000067ab9 */ /* 0x000fc80000000a00 */
[----:B------:R-:W4:Y:S08]  /*0070*/  LDC.64 R12, c[0x0][0x220] ;  /* 0x00008800ff0c7b82 */ /* 0x000f300000000a00 */
[----:B------:R-:W5:Y:S01]  /*0080*/  LDC.64 R28, c[0x0][0x210] ;  /* 0x00008400ff1c7b82 */ /* 0x000f620000000a00 */
[----:B------:R-:W-:-:S07]  /*0090*/  IMAD.MOV.U32 R21, RZ, RZ, RZ ;  /* 0x000000ffff157224 */ /* 0x000fce00078e00ff */
[----:B------:R-:W4:Y:S01]  /*00a0*/  LDC.64 R26, c[0x0][0x238] ;  /* 0x00008e00ff1a7b82 */ /* 0x000f220000000a00 */
[----:B-1----:R-:W-:-:S05]  /*00b0*/  IMAD.SHL.U32 R0, R0, 0x4, RZ ;  /* 0x0000000400007824 */ /* 0x002fca00078e00ff */
[----:B------:R-:W-:-:S05]  /*00c0*/  LOP3.LUT R0, R0, 0x1fc, RZ, 0xc0, !PT ;  /* 0x000001fc00007812 */ /* 0x000fca00078ec0ff */
[----:B---3--:R-:W-:-:S05]  /*00d0*/  IMAD R5, R5, 0x200, R0 ;  /* 0x0000020005057824 */ /* 0x008fca00078e0200 */
[----:B------:R-:W-:Y:S02]  /*00e0*/  SHF.R.S32.HI R0, RZ, 0x1f, R5 ;  /* 0x0000001fff007819 */ /* 0x000fe40000011405 */
[----:B------:R-:W-:Y:S02]  /*00f0*/  ISETP.GE.AND P0, PT, R5, 0x8800, PT ;  /* 0x000088000500780c */ /* 0x000fe40003f06270 */
[----:B------:R-:W-:-:S04]  /*0100*/  LEA.HI R0, R0, R5, RZ, 0x4 ;  /* 0x0000000500007211 */ /* 0x000fc800078f20ff */
[----:B------:R-:W-:-:S05]  /*0110*/  SHF.R.S32.HI R11, RZ, 0x4, R0 ;  /* 0x00000004ff0b7819 */ /* 0x000fca0000011400 */
[----:B------:R-:W-:-:S05]  /*0120*/  IMAD.HI R4, R11, 0x78787879, RZ ;  /* 0x787878790b047827 */ /* 0x000fca00078e02ff */
[----:B------:R-:W-:-:S04]  /*0130*/  SHF.R.U32.HI R7, RZ, 0x1f, R4 ;  /* 0x0000001fff077819 */ /* 0x000fc80000011604 */
[----:B------:R-:W-:Y:S02]  /*0140*/  LEA.HI.SX32 R4, R4, R7, 0x18 ;  /* 0x0000000704047211 */ /* 0x000fe400078fc2ff */
[----:B------:R-:W-:-:S03]  /*0150*/  CS2R R6, SRZ ;  /* 0x0000000000067805 */ /* 0x000fc6000001ff00 */
[----:B------:R-:W-:Y:S02]  /*0160*/  IMAD R11, R4, -0x220, R11 ;  /* 0xfffffde0040b7824 */ /* 0x000fe400078e020b */
[----:B------:R-:W-:Y:S02]  /*0170*/  IMAD.MOV.U32 R4, RZ, RZ, RZ ;  /* 0x000000ffff047224 */ /* 0x000fe400078e00ff */
[----:B--2---:R-:W-:-:S05]  /*0180*/  IMAD.WIDE R2, R11, 0x4, R2 ;  /* 0x000000040b027825 */ /* 0x004fca00078e0202 */
[----:B------:R-:W2:Y:S04]  /*0190*/  @!P0 LDG.E.EL R7, desc[UR4][R2.64] ;  /* 0x0000000402078981 */ /* 0x000ea8000c2e1900 */
[----:B------:R-:W3:Y:S04]  /*01a0*/  @!P0 LDG.E.EL R4, desc[UR4][R2.64] ;  /* 0x0000000402048981 */ /* 0x000ee8000c2e1900 */
[----:B------:R-:W5:Y:S04]  /*01b0*/  @!P0 LDG.E.EL R8, desc[UR4][R2.64] ;  /* 0x0000000402088981 */ /* 0x000f68000c2e1900 */
[----:B------:R1:W5:Y:S01]  /*01c0*/  @!P0 LDG.E.EL R6, desc[UR4][R2.64] ;  /* 0x0000000402068981 */ /* 0x000362000c2e1900 */
[----:B------:R-:W-:Y:S01]  /*01d0*/  LOP3.LUT R0, R0, 0xfffffff0, RZ, 0xc0, !PT ;  /* 0xfffffff000007812 */ /* 0x000fe200078ec0ff */
[----:B-1----:R-:W-:-:S05]  /*01e0*/  IMAD.HI R2, R5, 0x78787879, RZ ;  /* 0x7878787905027827 */ /* 0x002fca00078e02ff */
[----:B------:R-:W-:Y:S01]  /*01f0*/  SHF.R.U32.HI R3, RZ, 0x1f, R2 ;  /* 0x0000001fff037819 */ /* 0x000fe20000011602 */
[C---:B------:R-:W-:Y:S02]  /*0200*/  IMAD.SHL.U32 R9, R11.reuse, 0x10, RZ ;  /* 0x000000100b097824 */ /* 0x040fe400078e00ff */
[----:B----4-:R-:W-:-:S05]  /*0210*/  IMAD.WIDE R12, R11, 0x4, R12 ;  /* 0x000000040b0c7825 */ /* 0x010fca00078e020c */
[----:B------:R-:W4:Y:S01]  /*0220*/  @!P0 LDG.E.EL R21, desc[UR4][R12.64] ;  /* 0x000000040c158981 */ /* 0x000f22000c2e1900 */
[----:B0-----:R-:W-:Y:S01]  /*0230*/  IMAD.WIDE R26, R11, 0x4, R26 ;  /* 0x000000040b1a7825 */ /* 0x001fe200078e021a */
[----:B------:R-:W-:-:S03]  /*0240*/  HFMA2.MMA R23, -RZ, RZ, 0, 0 ;  /* 0x00000000ff177435 */ /* 0x000fc600000001ff */
[----:B--2---:R-:W-:-:S04]  /*0250*/  FADD R7, R7, 9.9999997473787516356e-06 ;  /* 0x3727c5ac07077421 */ /* 0x004fc80000000000 */
[----:B------:R-:W0:Y:S01]  /*0260*/  MUFU.SQRT R20, R7 ;  /* 0x0000000700147308 */ /* 0x000e220000002000 */
[----:B---3--:R-:W-:-:S07]  /*0270*/  FADD R4, R4, 9.9999997473787516356e-06 ;  /* 0x3727c5ac04047421 */ /* 0x008fce0000000000 */
[----:B------:R-:W1:Y:S01]  /*0280*/  MUFU.SQRT R24, R4 ;  /* 0x0000000400187308 */ /* 0x000e620000002000 */
[----:B-----5:R-:W-:Y:S01]  /*0290*/  FADD R8, R8, 9.9999997473787516356e-06 ;  /* 0x3727c5ac08087421 */ /* 0x020fe20000000000 */
[C---:B0-----:R-:W-:Y:S02]  /*02a0*/  FSETP.GT.AND P6, PT, R20.reuse, 8.50705917302346158658e+37, PT ;  /* 0x7e8000001400780b */ /* 0x041fe40003fc4000 */
[----:B------:R-:W-:-:S04]  /*02b0*/  FSETP.GEU.AND P2, PT, R20, 1.175494350822287508e-38, PT ;  /* 0x008000001400780b */ /* 0x000fc80003f4e000 */
[----:B------:R0:W2:Y:S01]  /*02c0*/  MUFU.SQRT R22, R8 ;  /* 0x0000000800167308 */ /* 0x0000a20000002000 */
[C---:B-1----:R-:W-:Y:S02]  /*02d0*/  FSETP.GT.AND P5, PT, R24.reuse, 8.50705917302346158658e+37, PT ;  /* 0x7e8000001800780b */ /* 0x042fe40003fa4000 */
[----:B------:R-:W-:-:S04]  /*02e0*/  FSETP.GEU.AND P3, PT, R24, 1.175494350822287508e-38, PT ;  /* 0x008000001800780b */ /* 0x000fc80003f6e000 */
[----:B------:R-:W-:Y:S01]  /*02f0*/  @P6 FMUL R20, R20, 0.25 ;  /* 0x3e80000014146820 */ /* 0x000fe20000400000 */
[----:B------:R-:W-:Y:S01]  /*0300*/  FADD R10, R6, 9.9999997473787516356e-06 ;  /* 0x3727c5ac060a7421 */ /* 0x000fe20000000000 */
[----:B0-----:R-:W-:Y:S02]  /*0310*/  LEA.HI.SX32 R8, R2, R3, 0x14 ;  /* 0x0000000302087211 */ /* 0x001fe400078fa2ff */
[----:B------:R-:W-:Y:S01]  /*0320*/  @!P2 FMUL R20, R20, 16777216 ;  /* 0x4b8000001414a820 */ /* 0x000fe20000400000 */
[----:B------:R-:W-:Y:S01]  /*0330*/  IADD3 R6, R5, -R0, RZ ;  /* 0x8000000005067210 */ /* 0x000fe20007ffe0ff */
[----:B------:R-:W-:Y:S01]  /*0340*/  IMAD.MOV.U32 R4, RZ, RZ, 0x3e800000 ;  /* 0x3e800000ff047424 */ /* 0x000fe200078e00ff */
[----:B------:R-:W0:Y:S01]  /*0350*/  MUFU.SQRT R0, R10 ;  /* 0x0000000a00007308 */ /* 0x000e220000002000 */
[----:B------:R-:W-:Y:S01]  /*0360*/  @P5 FMUL R24, R24, 0.25 ;  /* 0x3e80000018185820 */ /* 0x000fe20000400000 */
[----:B--2---:R-:W-:Y:S01]  /*0370*/  FSETP.GT.AND P4, PT, R22, 8.50705917302346158658e+37, PT ;  /* 0x7e8000001600780b */ /* 0x004fe20003f84000 */
[----:B------:R-:W-:Y:S01]  /*0380*/  IMAD R7, R8, -0x2200, R5 ;  /* 0xffffde0008077824 */ /* 0x000fe200078e0205 */
[----:B------:R-:W-:Y:S01]  /*0390*/  FSETP.GEU.AND P1, PT, R22, 1.175494350822287508e-38, PT ;  /* 0x008000001600780b */ /* 0x000fe20003f2e000 */
[----:B------:R-:W-:Y:S01]  /*03a0*/  @!P3 FMUL R24, R24, 16777216 ;  /* 0x4b8000001818b820 */ /* 0x000fe20000400000 */
[----:B------:R-:W1:Y:S02]  /*03b0*/  LDC.64 R2, c[0x0][0x230] ;  /* 0x00008c00ff027b82 */ /* 0x000e640000000a00 */
[----:B------:R-:W2:Y:S01]  /*03c0*/  MUFU.RCP R20, R20 ;  /* 0x0000001400147308 */ /* 0x000ea20000001000 */
[----:B------:R-:W-:-:S02]  /*03d0*/  IMAD R7, R8, 0x2000, R7 ;  /* 0x0000200008077824 */ /* 0x000fc400078e0207 */
[----:B------:R-:W-:Y:S01]  /*03e0*/  IMAD.SHL.U32 R8, R8, 0x200, RZ ;  /* 0x0000020008087824 */ /* 0x000fe200078e00ff */
[C---:B------:R-:W-:Y:S02]  /*03f0*/  FSEL R15, R4.reuse, 1, P5 ;  /* 0x3f800000040f7808 */ /* 0x040fe40002800000 */
[----:B------:R-:W-:Y:S02]  /*0400*/  FSEL R17, R4, 1, P6 ;  /* 0x3f80000004117808 */ /* 0x000fe40003000000 */
[----:B------:R-:W3:Y:S01]  /*0410*/  MUFU.RCP R24, R24 ;  /* 0x0000001800187308 */ /* 0x000ee20000001000 */
[--C-:B------:R-:W-:Y:S01]  /*0420*/  SHF.R.S32.HI R14, RZ, 0x1f, R8.reuse ;  /* 0x0000001fff0e7819 */ /* 0x100fe20000011408 */
[----:B------:R-:W-:Y:S01]  /*0430*/  @P4 FMUL R22, R22, 0.25 ;  /* 0x3e80000016164820 */ /* 0x000fe20000400000 */
[----:B------:R-:W-:Y:S01]  /*0440*/  IADD3 R8, P5, P6, R9, R6, R8 ;  /* 0x0000000609087210 */ /* 0x000fe20007ebe008 */
[----:B------:R-:W-:Y:S01]  /*0450*/  @!P3 FMUL R15, R15, 16777216 ;  /* 0x4b8000000f0fb820 */ /* 0x000fe20000400000 */
[----:B------:R-:W-:Y:S01]  /*0460*/  FSEL R19, R4, 1, P4 ;  /* 0x3f80000004137808 */ /* 0x000fe20002000000 */
[----:B------:R-:W-:Y:S01]  /*0470*/  @!P2 FMUL R17, R17, 16777216 ;  /* 0x4b8000001111a820 */ /* 0x000fe20000400000 */
[----:B------:R-:W-:-:S02]  /*0480*/  SHF.R.S32.HI R6, RZ, 0x1f, R6 ;  /* 0x0000001fff067819 */ /* 0x000fc40000011406 */
[----:B------:R-:W-:Y:S02]  /*0490*/  SHF.R.S32.HI R9, RZ, 0x1f, R9 ;  /* 0x0000001fff097819 */ /* 0x000fe40000011409 */
[----:B0-----:R-:W-:Y:S02]  /*04a0*/  FSETP.GT.AND P2, PT, R0, 8.50705917302346158658e+37, PT ;  /* 0x7e8000000000780b */ /* 0x001fe40003f44000 */
[----:B------:R-:W-:Y:S01]  /*04b0*/  ISETP.GE.AND P3, PT, R11, 0x200, PT ;  /* 0x000002000b00780c */ /* 0x000fe20003f66270 */
[----:B------:R-:W-:Y:S01]  /*04c0*/  @!P1 FMUL R22, R22, 16777216 ;  /* 0x4b80000016169820 */ /* 0x000fe20000400000 */
[----:B------:R-:W-:Y:S01]  /*04d0*/  @!P1 FMUL R19, R19, 16777216 ;  /* 0x4b80000013139820 */ /* 0x000fe20000400000 */
[----:B------:R-:W-:Y:S01]  /*04e0*/  IADD3.X R9, R9, R6, R14, P5, P6 ;  /* 0x0000000609097210 */ /* 0x000fe20002fec40e */
[----:B--2---:R-:W-:Y:S01]  /*04f0*/  FMUL R20, R20, R17 ;  /* 0x0000001114147220 */ /* 0x004fe20000400000 */
[----:B------:R-:W-:Y:S02]  /*0500*/  CS2R R16, SRZ ;  /* 0x0000000000107805 */ /* 0x000fe4000001ff00 */
[----:B------:R-:W-:Y:S01]  /*0510*/  FSETP.GEU.AND P4, PT, R0, 1.175494350822287508e-38, PT ;  /* 0x008000000000780b */ /* 0x000fe20003f8e000 */
[----:B------:R-:W-:Y:S01]  /*0520*/  IMAD.MOV.U32 R6, RZ, RZ, RZ ;  /* 0x000000ffff067224 */ /* 0x000fe200078e00ff */
[----:B------:R-:W-:Y:S01]  /*0530*/  ISETP.LT.AND P1, PT, R5, 0x8800, !P3 ;  /* 0x000088000500780c */ /* 0x000fe20005f21270 */
[----:B---3--:R-:W-:Y:S01]  /*0540*/  FMUL R24, R24, R15 ;  /* 0x0000000f18187220 */ /* 0x008fe20000400000 */
[----:B------:R-:W-:Y:S01]  /*0550*/  CS2R R14, SRZ ;  /* 0x00000000000e7805 */ /* 0x000fe2000001ff00 */
[----:B------:R-:W2:Y:S01]  /*0560*/  @!P0 LDG.E.EL R16, desc[UR4][R12.64] ;  /* 0x000000040c108981 */ /* 0x000ea2000c2e1900 */
[----:B------:R-:W-:Y:S01]  /*0570*/  IMAD.WIDE R28, R7, 0x4, R28 ;  /* 0x00000004071c7825 */ /* 0x000fe200078e021c */
[----:B------:R-:W-:-:S02]  /*0580*/  FSEL R4, R4, 1, P2 ;  /* 0x3f80000004047808 */ /* 0x000fc40001000000 */
[----:B------:R-:W3:Y:S01]  /*0590*/  @!P0 LDG.E.EL R17, desc[UR4][R12.64] ;  /* 0x000000040c118981 */ /* 0x000ee2000c2e1900 */
[----:B------:R-:W-:-:S03]  /*05a0*/  @P2 FMUL R0, R0, 0.25 ;  /* 0x3e80000000002820 */ /* 0x000fc60000400000 */
[----:B------:R0:W5:Y:S01]  /*05b0*/  @!P0 LDG.E.EL R6, desc[UR4][R12.64] ;  /* 0x000000040c068981 */ /* 0x000162000c2e1900 */
[C---:B------:R-:W-:Y:S01]  /*05c0*/  ISETP.GT.AND P2, PT, R11.reuse, 0x1ff, !P0 ;  /* 0x000001ff0b00780c */ /* 0x040fe20004744270 */
[----:B------:R-:W-:Y:S01]  /*05d0*/  @!P4 FMUL R0, R0, 16777216 ;  /* 0x4b8000000000c820 */ /* 0x000fe20000400000 */
[----:B------:R-:W-:Y:S01]  /*05e0*/  @!P4 FMUL R4, R4, 16777216 ;  /* 0x4b8000000404c820 */ /* 0x000fe20000400000 */
[----:B0-----:R-:W-:Y:S01]  /*05f0*/  CS2R R12, SRZ ;  /* 0x00000000000c7805 */ /* 0x001fe2000001ff00 */
[----:B-1----:R-:W-:-:S05]  /*0600*/  IMAD.WIDE R2, R11, 0x4, R2 ;  /* 0x000000040b027825 */ /* 0x002fca00078e0202 */
[----:B------:R0:W2:Y:S01]  /*0610*/  @P1 LDG.E.128 R12, desc[UR4][R28.64] ;  /* 0x000000041c0c1981 */ /* 0x0000a2000c1e1d00 */
[----:B------:R-:W-:Y:S01]  /*0620*/  CS2R R10, SRZ ;  /* 0x00000000000a7805 */ /* 0x000fe2000001ff00 */
[----:B------:R-:W1:Y:S01]  /*0630*/  MUFU.RCP R22, R22 ;  /* 0x0000001600167308 */ /* 0x000e620000001000 */
[----:B------:R-:W-:Y:S01]  /*0640*/  IMAD.MOV.U32 R7, RZ, RZ, RZ ;  /* 0x000000ffff077224 */ /* 0x000fe200078e00ff */
[----:B------:R-:W3:Y:S05]  /*0650*/  @!P0 LDG.E.EL R23, desc[UR4][R2.64] ;  /* 0x0000000402178981 */ /* 0x000eea000c2e1900 */
[----:B------:R-:W3:Y:S01]  /*0660*/  @!P0 LDG.E.EL R7, desc[UR4][R2.64] ;  /* 0x0000000402078981 */ /* 0x000ee2000c2e1900 */
[----:B0-----:R-:W-:-:S04]  /*0670*/  LEA R28, P4, R8, UR6, 0x2 ;  /* 0x00000006081c7c11 */ /* 0x001fc8000f8810ff */
[----:B------:R-:W-:Y:S02]  /*0680*/  LEA.HI.X R29, R8, UR7, R9, 0x2, P4 ;  /* 0x00000007081d7c11 */ /* 0x000fe4000a0f1409 */
[----:B------:R-:W-:Y:S01]  /*0690*/  CS2R R8, SRZ ;  /* 0x0000000000087805 */ /* 0x000fe2000001ff00 */
[----:B------:R0:W4:Y:S05]  /*06a0*/  MUFU.RCP R25, R0 ;  /* 0x0000000000197308 */ /* 0x00012a0000001000 */
[----:B------:R-:W3:Y:S01]  /*06b0*/  @P2 LDG.E.128 R8, desc[UR4][R28.64+-0x8000] ;  /* 0xff8000041c082981 */ /* 0x000ee2000c1e1d00 */
[----:B-1----:R-:W-:Y:S01]  /*06c0*/  FMUL R22, R22, R19 ;  /* 0x0000001316167220 */ /* 0x002fe20000400000 */
[----:B------:R-:W-:Y:S01]  /*06d0*/  CS2R R18, SRZ ;  /* 0x0000000000127805 */ /* 0x000fe2000001ff00 */
[----:B0-----:R-:W-:-:S05]  /*06e0*/  IMAD.MOV.U32 R0, RZ, RZ, RZ ;  /* 0x000000ffff007224 */ /* 0x001fca00078e00ff */
[----:B------:R-:W5:Y:S01]  /*06f0*/  @!P0 LDG.E.EL R18, desc[UR4][R2.64] ;  /* 0x0000000402128981 */ /* 0x000f62000c2e1900 */
[----:B----4-:R-:W-:Y:S01]  /*0700*/  FMUL R25, R25, R4 ;  /* 0x0000000419197220 */ /* 0x010fe20000400000 */
[----:B------:R-:W-:Y:S02]  /*0710*/  IMAD.MOV.U32 R4, RZ, RZ, RZ ;  /* 0x000000ffff047224 */ /* 0x000fe400078e00ff */
[----:B------:R0:W4:Y:S04]  /*0720*/  @!P0 LDG.E.EL R19, desc[UR4][R2.64] ;  /* 0x0000000402138981 */ /* 0x000128000c2e1900 */
[----:B------:R-:W4:Y:S04]  /*0730*/  @!P0 LDG.E.EL R0, desc[UR4][R26.64] ;  /* 0x000000041a008981 */ /* 0x000f28000c2e1900 */
[----:B------:R-:W4:Y:S01]  /*0740*/  @!P0 LDG.E.EL R4, desc[UR4][R26.64] ;  /* 0x000000041a048981 */ /* 0x000f22000c2e1900 */
[----:B0-----:R-:W-:-:S06]  /*0750*/  CS2R R2, SRZ ;  /* 0x0000000000027805 */ /* 0x001fcc000001ff00 */
[----:B------:R-:W4:Y:S04]  /*0760*/  @!P0 LDG.E.EL R3, desc[UR4][R26.64] ;  /* 0x000000041a038981 */ /* 0x000f28000c2e1900 */
[----:B------:R0:W4:Y:S02]  /*0770*/  @!P0 LDG.E.EL R2, desc[UR4][R26.64] ;  /* 0x000000041a028981 */ /* 0x000124000c2e1900 */
[----:B0-----:R-:W0:Y:S02]  /*0780*/  LDC.64 R26, c[0x0][0x248] ;  /* 0x00009200ff1a7b82 */ /* 0x001e240000000a00 */
[----:B0-----:R-:W-:Y:S01]  /*0790*/  IMAD.WIDE R26, R5, 0x4, R26 ;  /* 0x00000004051a7825 */ /* 0x001fe200078e021a */
[----:B--2---:R-:W-:Y:S02]  /*07a0*/  SEL R12, R12, RZ, P1 ;  /* 0x000000ff0c0c7207 */ /* 0x004fe40000800000 */
[----:B------:R-:W-:-:S02]  /*07b0*/  SEL R13, R13, RZ, P1 ;  /* 0x000000ff0d0d7207 */ /* 0x000fc40000800000 */
[----:B------:R-:W-:Y:S02]  /*07c0*/  SEL R15, R15, RZ, P1 ;  /* 0x000000ff0f0f7207 */ /* 0x000fe40000800000 */
[----:B------:R-:W-:Y:S02]  /*07d0*/  SEL R14, R14, RZ, P1 ;  /* 0x000000ff0e0e7207 */ /* 0x000fe40000800000 */
[----:B---3--:R-:W-:Y:S02]  /*07e0*/  @P3 SEL R12, R8, RZ, P2 ;  /* 0x000000ff080c3207 */ /* 0x008fe40001000000 */
[----:B------:R-:W-:Y:S02]  /*07f0*/  @P3 SEL R13, R9, RZ, P2 ;  /* 0x000000ff090d3207 */ /* 0x000fe40001000000 */
[----:B------:R-:W0:Y:S01]  /*0800*/  LDC.64 R8, c[0x0][0x240] ;  /* 0x00009000ff087b82 */ /* 0x000e220000000a00 */
[----:B------:R-:W-:Y:S02]  /*0810*/  @P3 SEL R15, R11, RZ, P2 ;  /* 0x000000ff0b0f3207 */ /* 0x000fe40001000000 */
[----:B------:R-:W-:Y:S01]  /*0820*/  @P3 SEL R14, R10, RZ, P2 ;  /* 0x000000ff0a0e3207 */ /* 0x000fe20001000000 */
[----:B------:R-:W-:Y:S01]  /*0830*/  FADD R21, R12, -R21 ;  /* 0x800000150c157221 */ /* 0x000fe20000000000 */
[----:B------:R-:W-:Y:S01]  /*0840*/  FADD R11, R13, -R16 ;  /* 0x800000100d0b7221 */ /* 0x000fe20000000000 */
[----:B-----5:R-:W-:-:S02]  /*0850*/  FADD R6, R15, -R6 ;  /* 0x800000060f067221 */ /* 0x020fc40000000000 */
[----:B------:R-:W-:Y:S01]  /*0860*/  FADD R17, R14, -R17 ;  /* 0x800000110e117221 */ /* 0x000fe20000000000 */
[----:B------:R-:W-:Y:S01]  /*0870*/  FMUL R24, R24, R21 ;  /* 0x0000001518187220 */ /* 0x000fe20000400000 */
[----:B------:R-:W-:Y:S01]  /*0880*/  FMUL R25, R25, R6 ;  /* 0x0000000619197220 */ /* 0x000fe20000400000 */
[----:B------:R-:W-:Y:S01]  /*0890*/  FMUL R11, R20, R11 ;  /* 0x0000000b140b7220 */ /* 0x000fe20000400000 */
[----:B------:R-:W-:Y:S02]  /*08a0*/  FMUL R17, R22, R17 ;  /* 0x0000001116117220 */ /* 0x000fe40000400000 */
[----:B----4-:R-:W-:Y:S02]  /*08b0*/  FFMA R4, R25, R23, R4 ;  /* 0x0000001719047223 */ /* 0x010fe40000000004 */
[----:B------:R-:W-:Y:S01]  /*08c0*/  FFMA R0, R17, R19, R0 ;  /* 0x0000001311007223 */ /* 0x000fe20000000000 */
[----:B------:R-:W-:Y:S01]  /*08d0*/  FFMA R3, R24, R18, R3 ;  /* 0x0000001218037223 */ /* 0x000fe20000000003 */
[----:B0-----:R-:W-:-:S04]  /*08e0*/  IMAD.WIDE R8, R5, 0x4, R8 ;  /* 0x0000000405087825 */ /* 0x001fc800078e0208 */
[----:B------:R-:W-:Y:S01]  /*08f0*/  FFMA R2, R11, R7, R2 ;  /* 0x000000070b027223 */ /* 0x000fe20000000002 */
[----:B------:R-:W-:Y:S01]  /*0900*/  FSETP.GEU.AND P1, PT, R4, RZ, PT ;  /* 0x000000ff0400720b */ /* 0x000fe20003f2e000 */
[----:B------:R0:W-:Y:S01]  /*0910*/  @!P0 STG.E.128 desc[UR4][R8.64], R12 ;  /* 0x0000000c08008986 */ /* 0x0001e2000c101d04 */
[----:B------:R-:W-:Y:S02]  /*0920*/  FSETP.GEU.AND P2, PT, R0, RZ, PT ;  /* 0x000000ff0000720b */ /* 0x000fe40003f4e000 */
[----:B------:R-:W-:Y:S02]  /*0930*/  FSETP.GEU.AND P3, PT, R2, RZ, PT ;  /* 0x000000ff0200720b */ /* 0x000fe40003f6e000 */
[----:B------:R-:W-:Y:S02]  /*0940*/  FSETP.GEU.AND P4, PT, R3, RZ, PT ;  /* 0x000000ff0300720b */ /* 0x000fe40003f8e000 */
[----:B------:R-:W-:Y:S02]  /*0950*/  SEL R7, R4, RZ, P1 ;  /* 0x000000ff04077207 */ /* 0x000fe40000800000 */
[----:B------:R-:W-:-:S02]  /*0960*/  SEL R6, R0, RZ, P2 ;  /* 0x000000ff00067207 */ /* 0x000fc40001000000 */
[----:B------:R-:W-:Y:S02]  /*0970*/  SEL R5, R2, RZ, P3 ;  /* 0x000000ff02057207 */ /* 0x000fe40001800000 */
[----:B------:R-:W-:Y:S01]  /*0980*/  SEL R4, R3, RZ, P4 ;  /* 0x000000ff03047207 */ /* 0x000fe20002000000 */
[----:B0-----:R-:W-:Y:S06]  /*0990*/  @P0 EXIT ;  /* 0x000000000000094d */ /* 0x001fec0003800000 */
[----:B------:R-:W-:Y:S01]  /*09a0*/  STG.E.128 desc[UR4][R26.64], R4 ;  /* 0x000000041a007986 */ /* 0x000fe2000c101d04 */
[----:B------:R-:W-:Y:S05]  /*09b0*/  EXIT ;  /* 0x000000000000794d */ /* 0x000fea0003800000 */
.L_x_0:
[----:B------:R-:W-:-:S00]  /*09c0*/  BRA `(.L_x_0) ;  /* 0xfffffffc00fc7947 */ /* 0x000fc0000383ffff */
[----:B------:R-:W-:-:S00]  /*09d0*/  NOP ;  /* 0x0000000000007918 */ /* 0x000fc00000000000 */
        /* <DEDUP_REMOVED lines=10> */
.L_x_1:


//--------------------- .nv.global.init           --------------------------
	.section	.nv.global.init,"aw",@progbits
.nv.global.init:
	.type		_$_str,@object
	.size		_$_str,(_$_str_$_2 - _$_str)
_$_str:
        /*0000*/ 	.byte	0x5f, 0x5f, 0x43, 0x55, 0x44, 0x41, 0x5f, 0x46, 0x54, 0x5a, 0x00
	.type		_$_str_$_2,@object
	.size		_$_str_$_2,(.L_1 - _$_str_$_2)
_$_str_$_2:
        /*000b*/ 	.byte	0x5f, 0x5f, 0x43, 0x55, 0x44, 0x41, 0x5f, 0x50, 0x52, 0x45, 0x43, 0x5f, 0x53, 0x51, 0x52, 0x54
        /*001b*/ 	.byte	0x00
.L_1:


//--------------------- .nv.constant0.triton_poi_fused__native_batch_norm_legit_no_training_cat_relu_34 --------------------------
	.section	.nv.constant0.triton_poi_fused__native_batch_norm_legit_no_training_cat_relu_34,"a",@progbits
	.sectionflags	@""
	.align	4
.nv.constant0.triton_poi_fused__native_batch_norm_legit_no_training_cat_relu_34:
	.zero		596
